//
// Generated by NVIDIA NVVM Compiler
//
// Compiler Build ID: CL-36424714
// Cuda compilation tools, release 13.0, V13.0.88
// Based on NVVM 20.0.0
//

.version 9.0
.target sm_100
.address_size 64

	// .globl	_Z21SharedMemoryReductionPfS_i
// _ZZ21SharedMemoryReductionPfS_iE7input_s has been demoted

.visible .entry _Z21SharedMemoryReductionPfS_i(
	.param .u64 .ptr .align 1 _Z21SharedMemoryReductionPfS_i_param_0,
	.param .u64 .ptr .align 1 _Z21SharedMemoryReductionPfS_i_param_1,
	.param .u32 _Z21SharedMemoryReductionPfS_i_param_2
)
{
	.reg .pred 	%p<8>;
	.reg .b32 	%r<16>;
	.reg .b32 	%f<7>;
	.reg .b64 	%rd<7>;
	// demoted variable
	.shared .align 4 .b8 _ZZ21SharedMemoryReductionPfS_iE7input_s[4096];
	ld.param.u64 	%rd1, [_Z21SharedMemoryReductionPfS_i_param_0];
	ld.param.u64 	%rd2, [_Z21SharedMemoryReductionPfS_i_param_1];
	ld.param.u32 	%r7, [_Z21SharedMemoryReductionPfS_i_param_2];
	mov.u32 	%r8, %ctaid.x;
	mov.u32 	%r15, %ntid.x;
	mov.u32 	%r2, %tid.x;
	mad.lo.s32 	%r3, %r8, %r15, %r2;
	setp.ge.u32 	%p1, %r3, %r7;
	shl.b32 	%r9, %r2, 2;
	mov.u32 	%r10, _ZZ21SharedMemoryReductionPfS_iE7input_s;
	add.s32 	%r4, %r10, %r9;
	@%p1 bra 	$L__BB0_2;
	cvta.to.global.u64 	%rd3, %rd1;
	mul.wide.u32 	%rd4, %r3, 4;
	add.s64 	%rd5, %rd3, %rd4;
	ld.global.f32 	%f1, [%rd5];
	st.shared.f32 	[%r4], %f1;
	bra.uni 	$L__BB0_3;
$L__BB0_2:
	mov.b32 	%r11, 0;
	st.shared.u32 	[%r4], %r11;
$L__BB0_3:
	bar.sync 	0;
	setp.lt.u32 	%p2, %r15, 2;
	@%p2 bra 	$L__BB0_7;
$L__BB0_4:
	shr.u32 	%r6, %r15, 1;
	setp.ge.u32 	%p3, %r2, %r6;
	add.s32 	%r12, %r6, %r3;
	setp.ge.u32 	%p4, %r12, %r7;
	or.pred  	%p5, %p3, %p4;
	@%p5 bra 	$L__BB0_6;
	shl.b32 	%r13, %r6, 2;
	add.s32 	%r14, %r4, %r13;
	ld.shared.f32 	%f2, [%r14];
	ld.shared.f32 	%f3, [%r4];
	add.f32 	%f4, %f2, %f3;
	st.shared.f32 	[%r4], %f4;
$L__BB0_6:
	bar.sync 	0;
	setp.gt.u32 	%p6, %r15, 3;
	mov.u32 	%r15, %r6;
	@%p6 bra 	$L__BB0_4;
$L__BB0_7:
	setp.ne.s32 	%p7, %r2, 0;
	@%p7 bra 	$L__BB0_9;
	ld.shared.f32 	%f5, [_ZZ21SharedMemoryReductionPfS_iE7input_s];
	cvta.to.global.u64 	%rd6, %rd2;
	atom.global.add.f32 	%f6, [%rd6], %f5;
$L__BB0_9:
	ret;

}


// ===== COMPILED SASS (sm_100) =====

	.target	sm_100

	.elftype	@"ET_EXEC"


//--------------------- .note.nv.tkinfo           --------------------------
	.section	.note.nv.tkinfo,"",@"SHT_NOTE"
	.sectionflags	@"SHF_NOTE_NV_TKINFO"
	.tkinfo
        /*0018*/ 	.word	0x00000002
        /*0030*/ 	.string	""
        /*0030*/ 	.string	"ptxas"
        /*0030*/ 	.string	"Cuda compilation tools, release 13.0, V13.0.88"
        /*0030*/ 	.string	"Build cuda_13.0.r13.0/compiler.36424714_0"
        /*0030*/ 	.string	"-arch sm_100 -m 64 "



//--------------------- .note.nv.cuinfo           --------------------------
	.section	.note.nv.cuinfo,"",@"SHT_NOTE"
	.sectionflags	@"SHF_NOTE_NV_CUINFO"
        /*0018*/ 	.short	0x0002
        /*001a*/ 	.short	0x0064
        /*001c*/ 	.short	0x0082
	.zero		2


//--------------------- .nv.info                  --------------------------
	.section	.nv.info,"",@"SHT_CUDA_INFO"
	.align	4


	//----- nvinfo : EIATTR_REGCOUNT
	.align		4
        /*0000*/ 	.byte	0x04, 0x2f
        /*0002*/ 	.short	(.L_1 - .L_0)
	.align		4
.L_0:
        /*0004*/ 	.word	index@(_Z21SharedMemoryReductionPfS_i)
        /*0008*/ 	.word	0x0000000a


	//----- nvinfo : EIATTR_FRAME_SIZE
	.align		4
.L_1:
        /*000c*/ 	.byte	0x04, 0x11
        /*000e*/ 	.short	(.L_3 - .L_2)
	.align		4
.L_2:
        /*0010*/ 	.word	index@(_Z21SharedMemoryReductionPfS_i)
        /*0014*/ 	.word	0x00000000


	//----- nvinfo : EIATTR_MIN_STACK_SIZE
	.align		4
.L_3:
        /*0018*/ 	.byte	0x04, 0x12
        /*001a*/ 	.short	(.L_5 - .L_4)
	.align		4
.L_4:
        /*001c*/ 	.word	index@(_Z21SharedMemoryReductionPfS_i)
        /*0020*/ 	.word	0x00000000
.L_5:


//--------------------- .nv.compat                --------------------------
	.section	.nv.compat,"",@"SHT_CUDA_COMPAT_INFO"
	.align	4
        /*0000*/ 	.byte	0x02, 0x09, 0x00, 0x00, 0x02, 0x02, 0x01, 0x00, 0x02, 0x05, 0x05, 0x00, 0x03, 0x07, 0x01, 0x01
        /*0010*/ 	.byte	0x02, 0x03, 0x00, 0x00, 0x02, 0x06, 0x01, 0x00, 0x04, 0x0b, 0x08, 0x00, 0x09, 0x00, 0x00, 0x00
        /*0020*/ 	.byte	0x00, 0x00, 0x00, 0x00


//--------------------- .nv.info._Z21SharedMemoryReductionPfS_i --------------------------
	.section	.nv.info._Z21SharedMemoryReductionPfS_i,"",@"SHT_CUDA_INFO"
	.sectionflags	@""
	.align	4


	//----- nvinfo : EIATTR_CUDA_API_VERSION
	.align		4
        /*0000*/ 	.byte	0x04, 0x37
        /*0002*/ 	.short	(.L_7 - .L_6)
.L_6:
        /*0004*/ 	.word	0x00000082


	//----- nvinfo : EIATTR_KPARAM_INFO
	.align		4
.L_7:
        /*0008*/ 	.byte	0x04, 0x17
        /*000a*/ 	.short	(.L_9 - .L_8)
.L_8:
        /*000c*/ 	.word	0x00000000
        /*0010*/ 	.short	0x0002
        /*0012*/ 	.short	0x0010
        /*0014*/ 	.byte	0x00, 0xf0, 0x11, 0x00


	//----- nvinfo : EIATTR_KPARAM_INFO
	.align		4
.L_9:
        /*0018*/ 	.byte	0x04, 0x17
        /*001a*/ 	.short	(.L_11 - .L_10)
.L_10:
        /*001c*/ 	.word	0x00000000
        /*0020*/ 	.short	0x0001
        /*0022*/ 	.short	0x0008
        /*0024*/ 	.byte	0x00, 0xf5, 0x21, 0x00


	//----- nvinfo : EIATTR_KPARAM_INFO
	.align		4
.L_11:
        /*0028*/ 	.byte	0x04, 0x17
        /*002a*/ 	.short	(.L_13 - .L_12)
.L_12:
        /*002c*/ 	.word	0x00000000
        /*0030*/ 	.short	0x0000
        /*0032*/ 	.short	0x0000
        /*0034*/ 	.byte	0x00, 0xf5, 0x21, 0x00


	//----- nvinfo : EIATTR_SPARSE_MMA_MASK
	.align		4
.L_13:
        /*0038*/ 	.byte	0x03, 0x50
        /*003a*/ 	.short	0x0000


	//----- nvinfo : EIATTR_MAXREG_COUNT
	.align		4
        /*003c*/ 	.byte	0x03, 0x1b
        /*003e*/ 	.short	0x00ff


	//----- nvinfo : EIATTR_NUM_BARRIERS
	.align		4
        /*0040*/ 	.byte	0x02, 0x4c
        /*0042*/ 	.byte	0x01
	.zero		1


	//----- nvinfo : EIATTR_MERCURY_ISA_VERSION
	.align		4
        /*0044*/ 	.byte	0x03, 0x5f
        /*0046*/ 	.short	0x0101


	//----- nvinfo : EIATTR_VRC_CTA_INIT_COUNT
	.align		4
        /*0048*/ 	.byte	0x02, 0x4a
	.zero		1
	.zero		1


	//----- nvinfo : EIATTR_EXIT_INSTR_OFFSETS
	.align		4
        /*004c*/ 	.byte	0x04, 0x1c
        /*004e*/ 	.short	(.L_15 - .L_14)


	//   ....[0]....
.L_14:
        /*0050*/ 	.word	0x00000240


	//   ....[1]....
        /*0054*/ 	.word	0x000002b0


	//----- nvinfo : EIATTR_CBANK_PARAM_SIZE
	.align		4
.L_15:
        /*0058*/ 	.byte	0x03, 0x19
        /*005a*/ 	.short	0x0014


	//----- nvinfo : EIATTR_PARAM_CBANK
	.align		4
        /*005c*/ 	.byte	0x04, 0x0a
        /*005e*/ 	.short	(.L_17 - .L_16)
	.align		4
.L_16:
        /*0060*/ 	.word	index@(.nv.constant0._Z21SharedMemoryReductionPfS_i)
        /*0064*/ 	.short	0x0380
        /*0066*/ 	.short	0x0014


	//----- nvinfo : EIATTR_SW_WAR
	.align		4
.L_17:
        /*0068*/ 	.byte	0x04, 0x36
        /*006a*/ 	.short	(.L_19 - .L_18)
.L_18:
        /*006c*/ 	.word	0x00000008
.L_19:


//--------------------- .nv.callgraph             --------------------------
	.section	.nv.callgraph,"",@"SHT_CUDA_CALLGRAPH"
	.align	4
	.sectionentsize	8
	.align		4
        /*0000*/ 	.word	0x00000000
	.align		4
        /*0004*/ 	.word	0xffffffff
	.align		4
        /*0008*/ 	.word	0x00000000
	.align		4
        /*000c*/ 	.word	0xfffffffe
	.align		4
        /*0010*/ 	.word	0x00000000
	.align		4
        /*0014*/ 	.word	0xfffffffd
	.align		4
        /*0018*/ 	.word	0x00000000
	.align		4
        /*001c*/ 	.word	0xfffffffc


//--------------------- .text._Z21SharedMemoryReductionPfS_i --------------------------
	.section	.text._Z21SharedMemoryReductionPfS_i,"ax",@progbits
	.align	128
        .global         _Z21SharedMemoryReductionPfS_i
        .type           _Z21SharedMemoryReductionPfS_i,@function
        .size           _Z21SharedMemoryReductionPfS_i,(.L_x_3 - _Z21SharedMemoryReductionPfS_i)
        .other          _Z21SharedMemoryReductionPfS_i,@"STO_CUDA_ENTRY STV_DEFAULT"
_Z21SharedMemoryReductionPfS_i:
.text._Z21SharedMemoryReductionPfS_i:
[----:B------:R-:W-:Y:S01]  /*0000*/  LDC R1, c[0x0][0x37c] ;  /* 0x0000df00ff017b82 */ /* 0x000fe20000000800 */
[----:B------:R-:W0:Y:S07]  /*0010*/  S2R R7, SR_TID.X ;  /* 0x0000000000077919 */ /* 0x000e2e0000002100 */
[----:B------:R-:W0:Y:S01]  /*0020*/  S2UR UR4, SR_CTAID.X ;  /* 0x00000000000479c3 */ /* 0x000e220000002500 */
[----:B------:R-:W1:Y:S01]  /*0030*/  LDCU UR5, c[0x0][0x390] ;  /* 0x00007200ff0577ac */ /* 0x000e620008000800 */
[----:B------:R-:W2:Y:S06]  /*0040*/  LDCU.64 UR6, c[0x0][0x358] ;  /* 0x00006b00ff0677ac */ /* 0x000eac0008000a00 */
[----:B------:R-:W0:Y:S02]  /*0050*/  LDC R4, c[0x0][0x360] ;  /* 0x0000d800ff047b82 */ /* 0x000e240000000800 */
[----:B0-----:R-:W-:-:S05]  /*0060*/  IMAD R5, R4, UR4, R7 ;  /* 0x0000000404057c24 */ /* 0x001fca000f8e0207 */
[----:B-1----:R-:W-:-:S13]  /*0070*/  ISETP.GE.U32.AND P0, PT, R5, UR5, PT ;  /* 0x0000000505007c0c */ /* 0x002fda000bf06070 */
[----:B------:R-:W0:Y:S02]  /*0080*/  @!P0 LDC.64 R2, c[0x0][0x380] ;  /* 0x0000e000ff028b82 */ /* 0x000e240000000a00 */
[----:B0-----:R-:W-:-:S06]  /*0090*/  @!P0 IMAD.WIDE.U32 R2, R5, 0x4, R2 ;  /* 0x0000000405028825 */ /* 0x001fcc00078e0002 */
[----:B--2---:R-:W2:Y:S01]  /*00a0*/  @!P0 LDG.E R3, desc[UR6][R2.64] ;  /* 0x0000000602038981 */ /* 0x004ea2000c1e1900 */
[----:B------:R-:W0:Y:S01]  /*00b0*/  S2UR UR5, SR_CgaCtaId ;  /* 0x00000000000579c3 */ /* 0x000e220000008800 */
[----:B------:R-:W-:Y:S01]  /*00c0*/  UMOV UR4, 0x400 ;  /* 0x0000040000047882 */ /* 0x000fe20000000000 */
[----:B------:R-:W-:Y:S02]  /*00d0*/  ISETP.GE.U32.AND P2, PT, R4, 0x2, PT ;  /* 0x000000020400780c */ /* 0x000fe40003f46070 */
[----:B------:R-:W-:Y:S01]  /*00e0*/  ISETP.NE.AND P1, PT, R7, RZ, PT ;  /* 0x000000ff0700720c */ /* 0x000fe20003f25270 */
[----:B0-----:R-:W-:-:S06]  /*00f0*/  ULEA UR4, UR5, UR4, 0x18 ;  /* 0x0000000405047291 */ /* 0x001fcc000f8ec0ff */
[----:B------:R-:W-:-:S05]  /*0100*/  LEA R0, R7, UR4, 0x2 ;  /* 0x0000000407007c11 */ /* 0x000fca000f8e10ff */
[----:B--2---:R0:W-:Y:S04]  /*0110*/  @!P0 STS [R0], R3 ;  /* 0x0000000300008388 */ /* 0x0041e80000000800 */
[----:B------:R0:W-:Y:S01]  /*0120*/  @P0 STS [R0], RZ ;  /* 0x000000ff00000388 */ /* 0x0001e20000000800 */
[----:B------:R-:W-:Y:S06]  /*0130*/  BAR.SYNC.DEFER_BLOCKING 0x0 ;  /* 0x0000000000007b1d */ /* 0x000fec0000010000 */
[----:B------:R-:W-:Y:S05]  /*0140*/  @!P2 BRA `(.L_x_0) ;  /* 0x00000000003ca947 */ /* 0x000fea0003800000 */
[----:B------:R-:W1:Y:S01]  /*0150*/  LDCU UR4, c[0x0][0x390] ;  /* 0x00007200ff0477ac */ /* 0x000e620008000800 */
[----:B------:R-:W-:Y:S01]  /*0160*/  NOP ;  /* 0x0000000000007918 */ /* 0x000fe20000000000 */
.L_x_1:
[----:B------:R-:W-:-:S05]  /*0170*/  SHF.R.U32.HI R6, RZ, 0x1, R4 ;  /* 0x00000001ff067819 */ /* 0x000fca0000011604 */
[----:B------:R-:W-:-:S05]  /*0180*/  IMAD.IADD R2, R5, 0x1, R6 ;  /* 0x0000000105027824 */ /* 0x000fca00078e0206 */
[----:B-1----:R-:W-:-:S04]  /*0190*/  ISETP.GE.U32.AND P0, PT, R2, UR4, PT ;  /* 0x0000000402007c0c */ /* 0x002fc8000bf06070 */
[----:B------:R-:W-:-:S13]  /*01a0*/  ISETP.GE.U32.OR P0, PT, R7, R6, P0 ;  /* 0x000000060700720c */ /* 0x000fda0000706470 */
[----:B------:R-:W-:Y:S01]  /*01b0*/  @!P0 IMAD R2, R6, 0x4, R0 ;  /* 0x0000000406028824 */ /* 0x000fe200078e0200 */
[----:B0-----:R-:W-:Y:S05]  /*01c0*/  @!P0 LDS R3, [R0] ;  /* 0x0000000000038984 */ /* 0x001fea0000000800 */
[----:B------:R-:W0:Y:S02]  /*01d0*/  @!P0 LDS R2, [R2] ;  /* 0x0000000002028984 */ /* 0x000e240000000800 */
[----:B0-----:R-:W-:-:S05]  /*01e0*/  @!P0 FADD R3, R2, R3 ;  /* 0x0000000302038221 */ /* 0x001fca0000000000 */
[----:B------:R2:W-:Y:S01]  /*01f0*/  @!P0 STS [R0], R3 ;  /* 0x0000000300008388 */ /* 0x0005e20000000800 */
[----:B------:R-:W-:Y:S01]  /*0200*/  BAR.SYNC.DEFER_BLOCKING 0x0 ;  /* 0x0000000000007b1d */ /* 0x000fe20000010000 */
[----:B------:R-:W-:Y:S01]  /*0210*/  ISETP.GT.U32.AND P0, PT, R4, 0x3, PT ;  /* 0x000000030400780c */ /* 0x000fe20003f04070 */
[----:B------:R-:W-:-:S12]  /*0220*/  IMAD.MOV.U32 R4, RZ, RZ, R6 ;  /* 0x000000ffff047224 */ /* 0x000fd800078e0006 */
[----:B--2---:R-:W-:Y:S05]  /*0230*/  @P0 BRA `(.L_x_1) ;  /* 0xfffffffc00cc0947 */ /* 0x004fea000383ffff */
.L_x_0:
[----:B------:R-:W-:Y:S05]  /*0240*/  @P1 EXIT ;  /* 0x000000000000194d */ /* 0x000fea0003800000 */
[----:B------:R-:W1:Y:S01]  /*0250*/  S2UR UR5, SR_CgaCtaId ;  /* 0x00000000000579c3 */ /* 0x000e620000008800 */
[----:B------:R-:W-:-:S07]  /*0260*/  UMOV UR4, 0x400 ;  /* 0x0000040000047882 */ /* 0x000fce0000000000 */
[----:B0-----:R-:W0:Y:S01]  /*0270*/  LDC.64 R2, c[0x0][0x388] ;  /* 0x0000e200ff027b82 */ /* 0x001e220000000a00 */
[----:B-1----:R-:W-:-:S09]  /*0280*/  ULEA UR4, UR5, UR4, 0x18 ;  /* 0x0000000405047291 */ /* 0x002fd2000f8ec0ff */
[----:B------:R-:W0:Y:S04]  /*0290*/  LDS R5, [UR4] ;  /* 0x00000004ff057984 */ /* 0x000e280008000800 */
[----:B0-----:R-:W-:Y:S01]  /*02a0*/  REDG.E.ADD.F32.FTZ.RN.STRONG.GPU desc[UR6][R2.64], R5 ;  /* 0x00000005020079a6 */ /* 0x001fe2000c12f306 */
[----:B------:R-:W-:Y:S05]  /*02b0*/  EXIT ;  /* 0x000000000000794d */ /* 0x000fea0003800000 */
.L_x_2:
[----:B------:R-:W-:-:S00]  /*02c0*/  BRA `(.L_x_2) ;  /* 0xfffffffc00fc7947 */ /* 0x000fc0000383ffff */
[----:B------:R-:W-:-:S00]  /*02d0*/  NOP ;  /* 0x0000000000007918 */ /* 0x000fc00000000000 */
        /* <DEDUP_REMOVED lines=10> */
.L_x_3:


//--------------------- .nv.shared._Z21SharedMemoryReductionPfS_i --------------------------
	.section	.nv.shared._Z21SharedMemoryReductionPfS_i,"aw",@nobits
	.sectionflags	@""
	.align	4
.nv.shared._Z21SharedMemoryReductionPfS_i:
	.zero		5120


//--------------------- .nv.shared.reserved.0     --------------------------
	.section	.nv.shared.reserved.0,"aw",@nobits
	.weak		__nv_reservedSMEM_offset_0_alias
	.size		__nv_reservedSMEM_offset_0_alias, 0, 64
	.other		__nv_reservedSMEM_offset_0_alias,@"STO_CUDA_RESERVED_SHARED STV_DEFAULT"
__nv_reservedSMEM_offset_0_alias:
	.zero		0
	.zero		64


//--------------------- .nv.constant0._Z21SharedMemoryReductionPfS_i --------------------------
	.section	.nv.constant0._Z21SharedMemoryReductionPfS_i,"a",@progbits
	.sectionflags	@""
	.align	4
.nv.constant0._Z21SharedMemoryReductionPfS_i:
	.zero		916


//--------------------- SYMBOLS --------------------------

	.type		.nv.reservedSmem.offset0,@object
	.size		.nv.reservedSmem.offset0,0x4
	.type		.nv.reservedSmem.cap,@object
	.size		.nv.reservedSmem.cap,0x4
